	.headerflags	@"EF_CUDA_TEXMODE_UNIFIED EF_CUDA_64BIT_ADDRESS EF_CUDA_ACCELERATORS EF_CUDA_SM90 EF_CUDA_VIRTUAL_SM(EF_CUDA_SM90)"
	.elftype	@"ET_EXEC"


//--------------------- .nv.info                  --------------------------
	.section	.nv.info,"",@"SHT_CUDA_INFO"
	.align	4


	//----- nvinfo : EIATTR_REGCOUNT
	.align		4
        /*0000*/ 	.byte	0x04, 0x2f
        /*0002*/ 	.short	(.L_3 - .L_2)
	.align		4
.L_2:
        /*0004*/ 	.word	index@(triton_poi_fused__native_batch_norm_legit_no_training_relu_11)
        /*0008*/ 	.word	0x00000020


	//----- nvinfo : EIATTR_MIN_STACK_SIZE
	.align		4
.L_3:
        /*000c*/ 	.byte	0x04, 0x12
        /*000e*/ 	.short	(.L_5 - .L_4)
	.align		4
.L_4:
        /*0010*/ 	.word	index@(triton_poi_fused__native_batch_norm_legit_no_training_relu_11)
        /*0014*/ 	.word	0x00000000


	//----- nvinfo : EIATTR_FRAME_SIZE
	.align		4
.L_5:
        /*0018*/ 	.byte	0x04, 0x11
        /*001a*/ 	.short	(.L_7 - .L_6)
	.align		4
.L_6:
        /*001c*/ 	.word	index@(triton_poi_fused__native_batch_norm_legit_no_training_relu_11)
        /*0020*/ 	.word	0x00000000


	//----- nvinfo : EIATTR_MIN_STACK_SIZE
	.align		4
.L_7:
        /*0024*/ 	.byte	0x04, 0x12
        /*0026*/ 	.short	(.L_9 - .L_8)
	.align		4
.L_8:
        /*0028*/ 	.word	index@(triton_poi_fused__native_batch_norm_legit_no_training_relu_11)
        /*002c*/ 	.word	0x00000000
.L_9:


//--------------------- .nv.info.triton_poi_fused__native_batch_norm_legit_no_training_relu_11 --------------------------
	.section	.nv.info.triton_poi_fused__native_batch_norm_legit_no_training_relu_11,"",@"SHT_CUDA_INFO"
	.sectionflags	@""
	.align	4


	//----- nvinfo : EIATTR_CUDA_API_VERSION
	.align		4
        /*0000*/ 	.byte	0x04, 0x37
        /*0002*/ 	.short	(.L_11 - .L_10)
.L_10:
        /*0004*/ 	.word	0x0000007c


	//----- nvinfo : EIATTR_KPARAM_INFO
	.align		4
.L_11:
        /*0008*/ 	.byte	0x04, 0x17
        /*000a*/ 	.short	(.L_13 - .L_12)
.L_12:
        /*000c*/ 	.word	0x00000000
        /*0010*/ 	.short	0x0007
        /*0012*/ 	.short	0x0034
        /*0014*/ 	.byte	0x00, 0xf0, 0x11, 0x00


	//----- nvinfo : EIATTR_KPARAM_INFO
	.align		4
.L_13:
        /*0018*/ 	.byte	0x04, 0x17
        /*001a*/ 	.short	(.L_15 - .L_14)
.L_14:
        /*001c*/ 	.word	0x00000000
        /*0020*/ 	.short	0x0006
        /*0022*/ 	.short	0x0030
        /*0024*/ 	.byte	0x00, 0xf0, 0x11, 0x00


	//----- nvinfo : EIATTR_KPARAM_INFO
	.align		4
.L_15:
        /*0028*/ 	.byte	0x04, 0x17
        /*002a*/ 	.short	(.L_17 - .L_16)
.L_16:
        /*002c*/ 	.word	0x00000000
        /*0030*/ 	.short	0x0005
        /*0032*/ 	.short	0x0028
        /*0034*/ 	.byte	0x00, 0xf4, 0x21, 0x00


	//----- nvinfo : EIATTR_KPARAM_INFO
	.align		4
.L_17:
        /*0038*/ 	.byte	0x04, 0x17
        /*003a*/ 	.short	(.L_19 - .L_18)
.L_18:
        /*003c*/ 	.word	0x00000000
        /*0040*/ 	.short	0x0004
        /*0042*/ 	.short	0x0020
        /*0044*/ 	.byte	0x00, 0xf4, 0x21, 0x00


	//----- nvinfo : EIATTR_KPARAM_INFO
	.align		4
.L_19:
        /*0048*/ 	.byte	0x04, 0x17
        /*004a*/ 	.short	(.L_21 - .L_20)
.L_20:
        /*004c*/ 	.word	0x00000000
        /*0050*/ 	.short	0x0003
        /*0052*/ 	.short	0x0018
        /*0054*/ 	.byte	0x00, 0xf4, 0x21, 0x00


	//----- nvinfo : EIATTR_KPARAM_INFO
	.align		4
.L_21:
        /*0058*/ 	.byte	0x04, 0x17
        /*005a*/ 	.short	(.L_23 - .L_22)
.L_22:
        /*005c*/ 	.word	0x00000000
        /*0060*/ 	.short	0x0002
        /*0062*/ 	.short	0x0010
        /*0064*/ 	.byte	0x00, 0xf4, 0x21, 0x00


	//----- nvinfo : EIATTR_KPARAM_INFO
	.align		4
.L_23:
        /*0068*/ 	.byte	0x04, 0x17
        /*006a*/ 	.short	(.L_25 - .L_24)
.L_24:
        /*006c*/ 	.word	0x00000000
        /*0070*/ 	.short	0x0001
        /*0072*/ 	.short	0x0008
        /*0074*/ 	.byte	0x00, 0xf4, 0x21, 0x00


	//----- nvinfo : EIATTR_KPARAM_INFO
	.align		4
.L_25:
        /*0078*/ 	.byte	0x04, 0x17
        /*007a*/ 	.short	(.L_27 - .L_26)
.L_26:
        /*007c*/ 	.word	0x00000000
        /*0080*/ 	.short	0x0000
        /*0082*/ 	.short	0x0000
        /*0084*/ 	.byte	0x00, 0xf4, 0x21, 0x00


	//----- nvinfo : EIATTR_SPARSE_MMA_MASK
	.align		4
.L_27:
        /*0088*/ 	.byte	0x03, 0x50
        /*008a*/ 	.short	0x0000


	//----- nvinfo : EIATTR_MAXREG_COUNT
	.align		4
        /*008c*/ 	.byte	0x03, 0x1b
        /*008e*/ 	.short	0x00ff


	//----- nvinfo : EIATTR_EXIT_INSTR_OFFSETS
	.align		4
        /*0090*/ 	.byte	0x04, 0x1c
        /*0092*/ 	.short	(.L_29 - .L_28)


	//   ....[0]....
.L_28:
        /*0094*/ 	.word	0x000011b0


	//   ....[1]....
        /*0098*/ 	.word	0x00001260


	//----- nvinfo : EIATTR_REQNTID
	.align		4
.L_29:
        /*009c*/ 	.byte	0x04, 0x10
        /*009e*/ 	.short	(.L_31 - .L_30)
.L_30:
        /*00a0*/ 	.word	0x00000100
        /*00a4*/ 	.word	0x00000001
        /*00a8*/ 	.word	0x00000001


	//----- nvinfo : EIATTR_CBANK_PARAM_SIZE
	.align		4
.L_31:
        /*00ac*/ 	.byte	0x03, 0x19
        /*00ae*/ 	.short	0x0038


	//----- nvinfo : EIATTR_PARAM_CBANK
	.align		4
        /*00b0*/ 	.byte	0x04, 0x0a
        /*00b2*/ 	.short	(.L_33 - .L_32)
	.align		4
.L_32:
        /*00b4*/ 	.word	index@(.nv.constant0.triton_poi_fused__native_batch_norm_legit_no_training_relu_11)
        /*00b8*/ 	.short	0x0210
        /*00ba*/ 	.short	0x0038


	//----- nvinfo : EIATTR_SW_WAR
	.align		4
.L_33:
        /*00bc*/ 	.byte	0x04, 0x36
        /*00be*/ 	.short	(.L_35 - .L_34)
.L_34:
        /*00c0*/ 	.word	0x00000008
.L_35:


//--------------------- .nv.callgraph             --------------------------
	.section	.nv.callgraph,"",@"SHT_CUDA_CALLGRAPH"
	.align	4
	.sectionentsize	8
	.align		4
        /*0000*/ 	.word	0x00000000
	.align		4
        /*0004*/ 	.word	0xffffffff
	.align		4
        /*0008*/ 	.word	0x00000000
	.align		4
        /*000c*/ 	.word	0xfffffffe
	.align		4
        /*0010*/ 	.word	0x00000000
	.align		4
        /*0014*/ 	.word	0xfffffffd
	.align		4
        /*0018*/ 	.word	0x00000000
	.align		4
        /*001c*/ 	.word	0xfffffffc


//--------------------- .nv.constant4             --------------------------
	.section	.nv.constant4,"a",@progbits
	.align	8
	.align		8
.nv.constant4:
        /*0000*/ 	.dword	_$_str
	.align		8
        /*0008*/ 	.dword	_$_str_$_2


//--------------------- .text.triton_poi_fused__native_batch_norm_legit_no_training_relu_11 --------------------------
	.section	.text.triton_poi_fused__native_batch_norm_legit_no_training_relu_11,"ax",@progbits
	.sectionflags	@"SHF_BARRIERS=1"
	.align	128
        .global         triton_poi_fused__native_batch_norm_legit_no_training_relu_11
        .type           triton_poi_fused__native_batch_norm_legit_no_training_relu_11,@function
        .size           triton_poi_fused__native_batch_norm_legit_no_training_relu_11,(.L_x_1 - triton_poi_fused__native_batch_norm_legit_no_training_relu_11)
        .other          triton_poi_fused__native_batch_norm_legit_no_training_relu_11,@"STO_CUDA_ENTRY STV_DEFAULT"
triton_poi_fused__native_batch_norm_legit_no_training_relu_11:
.text.triton_poi_fused__native_batch_norm_legit_no_training_relu_11:
[----:B------:R-:W0:Y:S01]  /*0000*/  LDC R1, c[0x0][0x28] ;  /* 0x00000a00ff017b82 */ /* 0x000e220000000800 */
[----:B------:R-:W1:Y:S07]  /*0010*/  S2R R3, SR_TID.X ;  /* 0x0000000000037919 */ /* 0x000e6e0000002100 */
[----:B------:R-:W2:Y:S01]  /*0020*/  LDC.64 R16, c[0x0][0x210] ;  /* 0x00008400ff107b82 */ /* 0x000ea20000000a00 */
[----:B------:R-:W-:Y:S01]  /*0030*/  ULDC.64 UR6, c[0x0][0x208] ;  /* 0x0000820000067ab9 */ /* 0x000fe20000000a00 */
[----:B------:R-:W-:Y:S01]  /*0040*/  CS2R R8, SRZ ;  /* 0x0000000000087805 */ /* 0x000fe2000001ff00 */
[----:B------:R-:W3:Y:S01]  /*0050*/  S2R R2, SR_CTAID.Y ;  /* 0x0000000000027919 */ /* 0x000ee20000002600 */
[----:B------:R-:W-:Y:S01]  /*0060*/  CS2R R10, SRZ ;  /* 0x00000000000a7805 */ /* 0x000fe2000001ff00 */
[----:B------:R-:W4:Y:S01]  /*0070*/  S2R R21, SR_CTAID.X ;  /* 0x0000000000157919 */ /* 0x000f220000002500 */
[----:B-1----:R-:W-:-:S05]  /*0080*/  IMAD.SHL.U32 R0, R3, 0x4, RZ ;  /* 0x0000000403007824 */ /* 0x002fca00078e00ff */
[----:B------:R-:W-:Y:S01]  /*0090*/  LOP3.LUT R5, R0, 0xfc, RZ, 0xc0, !PT ;  /* 0x000000fc00057812 */ /* 0x000fe200078ec0ff */
[----:B----4-:R-:W-:-:S03]  /*00a0*/  IMAD.SHL.U32 R21, R21, 0x10, RZ ;  /* 0x0000001015157824 */ /* 0x010fc600078e00ff */
[----:B---3--:R-:W-:-:S04]  /*00b0*/  PRMT R5, R5, 0x6540, R2 ;  /* 0x0000654005057816 */ /* 0x008fc80000000002 */
[----:B------:R-:W-:Y:S02]  /*00c0*/  SHF.R.S32.HI R4, RZ, 0x1f, R5 ;  /* 0x0000001fff047819 */ /* 0x000fe40000011405 */
[----:B------:R-:W-:Y:S02]  /*00d0*/  ISETP.GE.AND P0, PT, R5, 0x100, PT ;  /* 0x000001000500780c */ /* 0x000fe40003f06270 */
[----:B------:R-:W-:Y:S02]  /*00e0*/  LEA.HI R6, R4, R5, RZ, 0x6 ;  /* 0x0000000504067211 */ /* 0x000fe400078f30ff */
[----:B------:R-:W-:-:S03]  /*00f0*/  SHF.R.U32.HI R4, RZ, 0x6, R3 ;  /* 0x00000006ff047819 */ /* 0x000fc60000011603 */
[----:B------:R-:W-:Y:S01]  /*0100*/  IMAD.SHL.U32 R7, R6, 0x1000, RZ ;  /* 0x0000100006077824 */ /* 0x000fe200078e00ff */
[----:B------:R-:W-:Y:S02]  /*0110*/  SGXT.U32 R4, R4, 0x2 ;  /* 0x000000020404781a */ /* 0x000fe40000000000 */
[----:B------:R-:W-:Y:S02]  /*0120*/  LOP3.LUT R6, R6, 0xffffffc0, RZ, 0xc0, !PT ;  /* 0xffffffc006067812 */ /* 0x000fe400078ec0ff */
[----:B------:R-:W-:Y:S02]  /*0130*/  LOP3.LUT R7, R7, 0xfffc0000, RZ, 0xc0, !PT ;  /* 0xfffc000007077812 */ /* 0x000fe400078ec0ff */
[----:B------:R-:W-:Y:S02]  /*0140*/  LOP3.LUT R4, R21, R4, RZ, 0xfc, !PT ;  /* 0x0000000415047212 */ /* 0x000fe400078efcff */
[----:B------:R-:W-:-:S05]  /*0150*/  IADD3 R7, R7, R5, -R6 ;  /* 0x0000000507077210 */ /* 0x000fca0007ffe806 */
[----:B------:R-:W-:Y:S01]  /*0160*/  IMAD R25, R4, 0x40, R7 ;  /* 0x0000004004197824 */ /* 0x000fe200078e0207 */
[----:B------:R-:W-:Y:S02]  /*0170*/  CS2R R4, SRZ ;  /* 0x0000000000047805 */ /* 0x000fe4000001ff00 */
[----:B------:R-:W-:Y:S01]  /*0180*/  CS2R R6, SRZ ;  /* 0x0000000000067805 */ /* 0x000fe2000001ff00 */
[----:B--2---:R-:W-:-:S04]  /*0190*/  IMAD.WIDE R18, R25, 0x4, R16 ;  /* 0x0000000419127825 */ /* 0x004fc800078e0210 */
[----:B------:R-:W-:Y:S01]  /*01a0*/  VIADD R23, R25, 0x100 ;  /* 0x0000010019177836 */ /* 0x000fe20000000000 */
[----:B------:R1:W2:Y:S03]  /*01b0*/  @!P0 LDG.E.EL.128 R4, desc[UR6][R18.64] ;  /* 0x0000000612048981 */ /* 0x0002a6000c2e1d00 */
[----:B------:R-:W-:-:S05]  /*01c0*/  IMAD.WIDE R22, R23, 0x4, R16 ;  /* 0x0000000417167825 */ /* 0x000fca00078e0210 */
[----:B------:R3:W4:Y:S01]  /*01d0*/  @!P0 LDG.E.EL.128 R8, desc[UR6][R22.64] ;  /* 0x0000000616088981 */ /* 0x000722000c2e1d00 */
[C---:B------:R-:W-:Y:S01]  /*01e0*/  VIADD R27, R25.reuse, 0x200 ;  /* 0x00000200191b7836 */ /* 0x040fe20000000000 */
[----:B------:R-:W-:Y:S02]  /*01f0*/  CS2R R12, SRZ ;  /* 0x00000000000c7805 */ /* 0x000fe4000001ff00 */
[----:B------:R-:W-:Y:S01]  /*0200*/  CS2R R14, SRZ ;  /* 0x00000000000e7805 */ /* 0x000fe2000001ff00 */
[----:B------:R-:W-:Y:S02]  /*0210*/  VIADD R29, R25, 0x300 ;  /* 0x00000300191d7836 */ /* 0x000fe40000000000 */
[----:B------:R-:W-:-:S05]  /*0220*/  IMAD.WIDE R24, R27, 0x4, R16 ;  /* 0x000000041b187825 */ /* 0x000fca00078e0210 */
[----:B------:R5:W4:Y:S01]  /*0230*/  @!P0 LDG.E.EL.128 R12, desc[UR6][R24.64] ;  /* 0x00000006180c8981 */ /* 0x000b22000c2e1d00 */
[----:B------:R-:W-:Y:S01]  /*0240*/  IMAD.WIDE R26, R29, 0x4, R16 ;  /* 0x000000041d1a7825 */ /* 0x000fe200078e0210 */
[----:B------:R-:W-:Y:S02]  /*0250*/  CS2R R16, SRZ ;  /* 0x0000000000107805 */ /* 0x000fe4000001ff00 */
[----:B-1----:R-:W-:-:S06]  /*0260*/  CS2R R18, SRZ ;  /* 0x0000000000127805 */ /* 0x002fcc000001ff00 */
[----:B------:R1:W4:Y:S01]  /*0270*/  @!P0 LDG.E.EL.128 R16, desc[UR6][R26.64] ;  /* 0x000000061a108981 */ /* 0x000322000c2e1d00 */
[----:B------:R-:W1:Y:S01]  /*0280*/  S2UR UR5, SR_CgaCtaId ;  /* 0x00000000000579c3 */ /* 0x000e620000008800 */
[----:B------:R-:W-:Y:S01]  /*0290*/  SHF.R.U32.HI R20, RZ, 0x2, R3 ;  /* 0x00000002ff147819 */ /* 0x000fe20000011603 */
[----:B------:R-:W-:-:S03]  /*02a0*/  UMOV UR4, 0x400 ;  /* 0x0000040000047882 */ /* 0x000fc60000000000 */
[----:B------:R-:W-:Y:S02]  /*02b0*/  LOP3.LUT R20, R20, 0x30, RZ, 0xc0, !PT ;  /* 0x0000003014147812 */ /* 0x000fe400078ec0ff */
[----:B---3--:R-:W-:Y:S01]  /*02c0*/  LOP3.LUT R22, R0, 0x3fc, RZ, 0xc0, !PT ;  /* 0x000003fc00167812 */ /* 0x008fe200078ec0ff */
[----:B-----5:R-:W3:Y:S01]  /*02d0*/  LDC.64 R24, c[0x0][0x220] ;  /* 0x00008800ff187b82 */ /* 0x020ee20000000a00 */
[----:B01----:R-:W-:-:S06]  /*02e0*/  UPRMT UR4, UR5, 0x654, UR4 ;  /* 0x0000065405047896 */ /* 0x003fcc0008000004 */
[----:B------:R-:W-:-:S04]  /*02f0*/  VIADD R23, R20, UR4 ;  /* 0x0000000414177c36 */ /* 0x000fc80008000000 */
[----:B------:R-:W-:Y:S01]  /*0300*/  IMAD R22, R22, 0x4, R23 ;  /* 0x0000000416167824 */ /* 0x000fe200078e0217 */
[----:B------:R-:W-:-:S04]  /*0310*/  LOP3.LUT R20, R3, 0xff, RZ, 0xc0, !PT ;  /* 0x000000ff03147812 */ /* 0x000fc800078ec0ff */
[----:B------:R-:W-:Y:S01]  /*0320*/  LEA R20, R20, UR4, 0x2 ;  /* 0x0000000414147c11 */ /* 0x000fe2000f8e10ff */
[----:B--2---:R0:W-:Y:S01]  /*0330*/  STS.128 [R22], R4 ;  /* 0x0000000416007388 */ /* 0x0041e20000000c00 */
[----:B------:R-:W-:Y:S06]  /*0340*/  BAR.SYNC.DEFER_BLOCKING 0x0 ;  /* 0x0000000000007b1d */ /* 0x000fec0000010000 */
[----:B------:R-:W-:Y:S04]  /*0350*/  LDS R27, [R20] ;  /* 0x00000000141b7984 */ /* 0x000fe80000000800 */
[----:B------:R-:W1:Y:S04]  /*0360*/  LDS R23, [R20+0x410] ;  /* 0x0004100014177984 */ /* 0x000e680000000800 */
[----:B------:R-:W2:Y:S04]  /*0370*/  LDS R28, [R20+0x820] ;  /* 0x00082000141c7984 */ /* 0x000ea80000000800 */
[----:B------:R-:W5:Y:S01]  /*0380*/  LDS R26, [R20+0xc30] ;  /* 0x000c3000141a7984 */ /* 0x000f620000000800 */
[----:B------:R-:W-:Y:S06]  /*0390*/  BAR.SYNC.DEFER_BLOCKING 0x0 ;  /* 0x0000000000007b1d */ /* 0x000fec0000010000 */
[----:B----4-:R4:W-:Y:S02]  /*03a0*/  STS.128 [R22], R8 ;  /* 0x0000000816007388 */ /* 0x0109e40000000c00 */
[----:B------:R-:W-:Y:S01]  /*03b0*/  BAR.SYNC.DEFER_BLOCKING 0x0 ;  /* 0x0000000000007b1d */ /* 0x000fe20000010000 */
[----:B0-----:R-:W-:-:S02]  /*03c0*/  SHF.R.S32.HI R7, RZ, 0x17, R2 ;  /* 0x00000017ff077819 */ /* 0x001fc40000011402 */
[----:B------:R-:W-:-:S05]  /*03d0*/  PRMT R6, R3, 0x6540, R2 ;  /* 0x0000654003067816 */ /* 0x000fca0000000002 */
[----:B----4-:R-:W0:Y:S01]  /*03e0*/  LDC.64 R8, c[0x0][0x230] ;  /* 0x00008c00ff087b82 */ /* 0x010e220000000a00 */
[----:B------:R-:W4:Y:S04]  /*03f0*/  LDS R29, [R20] ;  /* 0x00000000141d7984 */ /* 0x000f280000000800 */
[----:B------:R-:W-:Y:S04]  /*0400*/  LDS R5, [R20+0x410] ;  /* 0x0004100014057984 */ /* 0x000fe80000000800 */
[----:B------:R-:W0:Y:S04]  /*0410*/  LDS R10, [R20+0x820] ;  /* 0x00082000140a7984 */ /* 0x000e280000000800 */
[----:B------:R-:W0:Y:S01]  /*0420*/  LDS R4, [R20+0xc30] ;  /* 0x000c300014047984 */ /* 0x000e220000000800 */
[----:B------:R-:W-:Y:S06]  /*0430*/  BAR.SYNC.DEFER_BLOCKING 0x0 ;  /* 0x0000000000007b1d */ /* 0x000fec0000010000 */
[----:B------:R1:W-:Y:S02]  /*0440*/  STS.128 [R22], R12 ;  /* 0x0000000c16007388 */ /* 0x0003e40000000c00 */
[----:B------:R-:W-:Y:S06]  /*0450*/  BAR.SYNC.DEFER_BLOCKING 0x0 ;  /* 0x0000000000007b1d */ /* 0x000fec0000010000 */
[----:B------:R-:W0:Y:S04]  /*0460*/  LDS R14, [R20] ;  /* 0x00000000140e7984 */ /* 0x000e280000000800 */
[----:B------:R-:W0:Y:S04]  /*0470*/  LDS R13, [R20+0x410] ;  /* 0x00041000140d7984 */ /* 0x000e280000000800 */
[----:B------:R-:W0:Y:S04]  /*0480*/  LDS R12, [R20+0x820] ;  /* 0x00082000140c7984 */ /* 0x000e280000000800 */
[----:B------:R-:W0:Y:S01]  /*0490*/  LDS R11, [R20+0xc30] ;  /* 0x000c3000140b7984 */ /* 0x000e220000000800 */
[----:B------:R-:W-:Y:S01]  /*04a0*/  BAR.SYNC.DEFER_BLOCKING 0x0 ;  /* 0x0000000000007b1d */ /* 0x000fe20000010000 */
[----:B-1----:R-:W-:-:S04]  /*04b0*/  SGXT R15, R7, 0x1 ;  /* 0x00000001070f781a */ /* 0x002fc80000000200 */
[----:B------:R-:W-:Y:S02]  /*04c0*/  LEA.HI R7, R15, R6, RZ, 0x6 ;  /* 0x000000060f077211 */ /* 0x000fe400078f30ff */
[C---:B------:R-:W-:Y:S02]  /*04d0*/  ISETP.GE.AND P0, PT, R6.reuse, 0x100, PT ;  /* 0x000001000600780c */ /* 0x040fe40003f06270 */
[----:B------:R-:W-:Y:S01]  /*04e0*/  LOP3.LUT R7, R7, 0xffffffc0, RZ, 0xc0, !PT ;  /* 0xffffffc007077812 */ /* 0x000fe200078ec0ff */
[----:B------:R1:W-:Y:S01]  /*04f0*/  STS.128 [R22], R16 ;  /* 0x0000001016007388 */ /* 0x0003e20000000c00 */
[----:B------:R-:W-:Y:S03]  /*0500*/  BAR.SYNC.DEFER_BLOCKING 0x0 ;  /* 0x0000000000007b1d */ /* 0x000fe60000010000 */
[----:B-1----:R-:W-:Y:S02]  /*0510*/  IMAD.IADD R17, R6, 0x1, -R7 ;  /* 0x0000000106117824 */ /* 0x002fe400078e0a07 */
[----:B------:R-:W-:-:S03]  /*0520*/  IMAD.MOV.U32 R16, RZ, RZ, RZ ;  /* 0x000000ffff107224 */ /* 0x000fc600078e00ff */
[----:B------:R-:W1:Y:S01]  /*0530*/  LDC.64 R6, c[0x0][0x218] ;  /* 0x00008600ff067b82 */ /* 0x000e620000000a00 */
[----:B---3--:R-:W-:-:S05]  /*0540*/  IMAD.WIDE R24, R17, 0x4, R24 ;  /* 0x0000000411187825 */ /* 0x008fca00078e0218 */
[----:B------:R1:W3:Y:S01]  /*0550*/  @!P0 LDG.E.EL R16, desc[UR6][R24.64] ;  /* 0x0000000618108981 */ /* 0x0002e2000c2e1900 */
[----:B------:R-:W-:Y:S02]  /*0560*/  IMAD.MOV.U32 R18, RZ, RZ, RZ ;  /* 0x000000ffff127224 */ /* 0x000fe400078e00ff */
[----:B------:R-:W-:Y:S01]  /*0570*/  IMAD.MOV.U32 R22, RZ, RZ, RZ ;  /* 0x000000ffff167224 */ /* 0x000fe200078e00ff */
[----:B------:R-:W-:Y:S01]  /*0580*/  LDS R19, [R20+0x820] ;  /* 0x0008200014137984 */ /* 0x000fe20000000800 */
[C---:B-1----:R-:W-:Y:S02]  /*0590*/  IMAD.WIDE R24, R17.reuse, 0x4, R6 ;  /* 0x0000000411187825 */ /* 0x042fe400078e0206 */
[----:B------:R-:W1:Y:S02]  /*05a0*/  LDC.64 R6, c[0x0][0x228] ;  /* 0x00008a00ff067b82 */ /* 0x000e640000000a00 */
[C---:B0-----:R-:W-:Y:S01]  /*05b0*/  IMAD.WIDE R8, R17.reuse, 0x4, R8 ;  /* 0x0000000411087825 */ /* 0x041fe200078e0208 */
[----:B------:R0:W2:Y:S04]  /*05c0*/  @!P0 LDG.E.EL R18, desc[UR6][R24.64] ;  /* 0x0000000618128981 */ /* 0x0000a8000c2e1900 */
[----:B0-----:R-:W0:Y:S01]  /*05d0*/  LDS R25, [R20] ;  /* 0x0000000014197984 */ /* 0x001e220000000800 */
[----:B-1----:R-:W-:-:S04]  /*05e0*/  IMAD.WIDE R6, R17, 0x4, R6 ;  /* 0x0000000411067825 */ /* 0x002fc800078e0206 */
[----:B------:R-:W-:Y:S01]  /*05f0*/  IMAD.MOV.U32 R17, RZ, RZ, RZ ;  /* 0x000000ffff117224 */ /* 0x000fe200078e00ff */
[----:B------:R1:W4:Y:S05]  /*0600*/  @!P0 LDG.E.EL R22, desc[UR6][R6.64] ;  /* 0x0000000606168981 */ /* 0x00032a000c2e1900 */
[----:B------:R0:W4:Y:S01]  /*0610*/  @!P0 LDG.E.EL R17, desc[UR6][R8.64] ;  /* 0x0000000608118981 */ /* 0x000122000c2e1900 */
[----:B-1----:R-:W-:-:S03]  /*0620*/  SHF.R.U32.HI R7, RZ, 0x2, R3 ;  /* 0x00000002ff077819 */ /* 0x002fc60000011603 */
[----:B------:R-:W1:Y:S01]  /*0630*/  LDS R3, [R20+0x410] ;  /* 0x0004100014037984 */ /* 0x000e620000000800 */
[----:B------:R-:W-:Y:S01]  /*0640*/  SGXT.U32 R7, R7, 0x6 ;  /* 0x000000060707781a */ /* 0x000fe20000000000 */
[----:B------:R-:W5:Y:S03]  /*0650*/  S2R R6, SR_TID.X ;  /* 0x0000000000067919 */ /* 0x000f660000002100 */
[----:B------:R-:W-:Y:S01]  /*0660*/  PRMT R2, R7, 0x6540, R2 ;  /* 0x0000654007027816 */ /* 0x000fe20000000002 */
[----:B0-----:R-:W-:Y:S01]  /*0670*/  IMAD.MOV.U32 R8, RZ, RZ, 0x3e800000 ;  /* 0x3e800000ff087424 */ /* 0x001fe200078e00ff */
[----:B------:R-:W0:Y:S01]  /*0680*/  S2UR UR4, SR_CgaCtaId ;  /* 0x00000000000479c3 */ /* 0x000e220000008800 */
[----:B------:R-:W-:Y:S02]  /*0690*/  UMOV UR5, 0x400 ;  /* 0x0000040000057882 */ /* 0x000fe40000000000 */
[----:B0-----:R-:W-:Y:S01]  /*06a0*/  UPRMT UR4, UR4, 0x654, UR5 ;  /* 0x0000065404047896 */ /* 0x001fe20008000005 */
[----:B-----5:R-:W-:-:S05]  /*06b0*/  IMAD.SHL.U32 R9, R6, 0x10, RZ ;  /* 0x0000001006097824 */ /* 0x020fca00078e00ff */
[----:B------:R-:W-:Y:S02]  /*06c0*/  LOP3.LUT R9, R9, 0xff0, RZ, 0xc0, !PT ;  /* 0x00000ff009097812 */ /* 0x000fe400078ec0ff */
[----:B------:R-:W-:Y:S01]  /*06d0*/  LOP3.LUT R21, R21, 0xc, R0, 0xf8, !PT ;  /* 0x0000000c15157812 */ /* 0x000fe200078ef800 */
[----:B---3--:R-:W-:-:S04]  /*06e0*/  FADD R16, R16, 9.9999997473787516356e-06 ;  /* 0x3727c5ac10107421 */ /* 0x008fc80000000000 */
[----:B------:R0:W3:Y:S02]  /*06f0*/  MUFU.SQRT R24, R16 ;  /* 0x0000001000187308 */ /* 0x0000e40000002000 */
[----:B0-----:R2:W0:Y:S01]  /*0700*/  LDS R16, [R20+0xc30] ;  /* 0x000c300014107984 */ /* 0x0014220000000800 */
[C---:B---3--:R-:W-:Y:S02]  /*0710*/  FSETP.GT.AND P0, PT, R24.reuse, 8.50705917302346158658e+37, PT ;  /* 0x7e8000001800780b */ /* 0x048fe40003f04000 */
[----:B------:R-:W-:-:S11]  /*0720*/  FSETP.GEU.AND P1, PT, R24, 1.175494350822287508e-38, PT ;  /* 0x008000001800780b */ /* 0x000fd60003f2e000 */
[----:B------:R-:W-:-:S04]  /*0730*/  @P0 FMUL R24, R24, 0.25 ;  /* 0x3e80000018180820 */ /* 0x000fc80000400000 */
[----:B------:R-:W-:-:S04]  /*0740*/  @!P1 FMUL R24, R24, 16777216 ;  /* 0x4b80000018189820 */ /* 0x000fc80000400000 */
[----:B------:R4:W3:Y:S01]  /*0750*/  MUFU.RCP R7, R24 ;  /* 0x0000001800077308 */ /* 0x0008e20000001000 */
[----:B------:R-:W-:Y:S01]  /*0760*/  FSEL R8, R8, 1, P0 ;  /* 0x3f80000008087808 */ /* 0x000fe20000000000 */
[----:B--2---:R-:W-:-:S04]  /*0770*/  FADD R20, R23, -R18 ;  /* 0x8000001217147221 */ /* 0x004fc80000000000 */
[----:B------:R-:W-:Y:S01]  /*0780*/  @!P1 FMUL R8, R8, 16777216 ;  /* 0x4b80000008089820 */ /* 0x000fe20000400000 */
[--C-:B------:R-:W-:Y:S01]  /*0790*/  FADD R28, R28, -R18.reuse ;  /* 0x800000121c1c7221 */ /* 0x100fe20000000000 */
[--C-:B------:R-:W-:Y:S01]  /*07a0*/  FADD R26, R26, -R18.reuse ;  /* 0x800000121a1a7221 */ /* 0x100fe20000000000 */
[----:B----4-:R-:W-:Y:S01]  /*07b0*/  FADD R24, R29, -R18 ;  /* 0x800000121d187221 */ /* 0x010fe20000000000 */
[----:B---3--:R-:W-:-:S04]  /*07c0*/  FMUL R7, R7, R8 ;  /* 0x0000000807077220 */ /* 0x008fc80000400000 */
[C---:B------:R-:W-:Y:S01]  /*07d0*/  FMUL R28, R7.reuse, R28 ;  /* 0x0000001c071c7220 */ /* 0x040fe20000400000 */
[C---:B------:R-:W-:Y:S01]  /*07e0*/  FMUL R20, R7.reuse, R20 ;  /* 0x0000001407147220 */ /* 0x040fe20000400000 */
[C---:B------:R-:W-:Y:S01]  /*07f0*/  FMUL R24, R7.reuse, R24 ;  /* 0x0000001807187220 */ /* 0x040fe20000400000 */
[----:B------:R-:W-:Y:S01]  /*0800*/  FMUL R26, R7, R26 ;  /* 0x0000001a071a7220 */ /* 0x000fe20000400000 */
[-CC-:B------:R-:W-:Y:S01]  /*0810*/  FFMA R28, R28, R22.reuse, R17.reuse ;  /* 0x000000161c1c7223 */ /* 0x180fe20000000011 */
[-CC-:B------:R-:W-:Y:S01]  /*0820*/  FFMA R20, R20, R22.reuse, R17.reuse ;  /* 0x0000001614147223 */ /* 0x180fe20000000011 */
[--C-:B------:R-:W-:Y:S01]  /*0830*/  FADD R10, R10, -R18.reuse ;  /* 0x800000120a0a7221 */ /* 0x100fe20000000000 */
[--C-:B------:R-:W-:Y:S01]  /*0840*/  FADD R4, R4, -R18.reuse ;  /* 0x8000001204047221 */ /* 0x100fe20000000000 */
[-CC-:B------:R-:W-:Y:S01]  /*0850*/  FFMA R26, R26, R22.reuse, R17.reuse ;  /* 0x000000161a1a7223 */ /* 0x180fe20000000011 */
[--C-:B------:R-:W-:Y:S01]  /*0860*/  FFMA R24, R24, R22, R17.reuse ;  /* 0x0000001618187223 */ /* 0x100fe20000000011 */
[----:B------:R-:W-:Y:S01]  /*0870*/  FSETP.GEU.AND P1, PT, R20, RZ, PT ;  /* 0x000000ff1400720b */ /* 0x000fe20003f2e000 */
[--C-:B------:R-:W-:Y:S01]  /*0880*/  FADD R5, R5, -R18.reuse ;  /* 0x8000001205057221 */ /* 0x100fe20000000000 */
[----:B------:R-:W-:Y:S01]  /*0890*/  FSETP.GEU.AND P0, PT, R28, RZ, PT ;  /* 0x000000ff1c00720b */ /* 0x000fe20003f0e000 */
[C---:B------:R-:W-:Y:S01]  /*08a0*/  FMUL R4, R7.reuse, R4 ;  /* 0x0000000407047220 */ /* 0x040fe20000400000 */
[----:B------:R-:W-:Y:S01]  /*08b0*/  FMUL R10, R7, R10 ;  /* 0x0000000a070a7220 */ /* 0x000fe20000400000 */
[--C-:B------:R-:W-:Y:S01]  /*08c0*/  FADD R14, R14, -R18.reuse ;  /* 0x800000120e0e7221 */ /* 0x100fe20000000000 */
[--C-:B------:R-:W-:Y:S01]  /*08d0*/  FADD R13, R13, -R18.reuse ;  /* 0x800000120d0d7221 */ /* 0x100fe20000000000 */
[--C-:B------:R-:W-:Y:S01]  /*08e0*/  FADD R8, R27, -R18.reuse ;  /* 0x800000121b087221 */ /* 0x100fe20000000000 */
[--C-:B------:R-:W-:Y:S01]  /*08f0*/  FADD R12, R12, -R18.reuse ;  /* 0x800000120c0c7221 */ /* 0x100fe20000000000 */
[--C-:B------:R-:W-:Y:S01]  /*0900*/  FADD R11, R11, -R18.reuse ;  /* 0x800000120b0b7221 */ /* 0x100fe20000000000 */
[--C-:B------:R-:W-:Y:S01]  /*0910*/  FADD R25, R25, -R18.reuse ;  /* 0x8000001219197221 */ /* 0x100fe20000000000 */
[--C-:B-1----:R-:W-:Y:S01]  /*0920*/  FADD R3, R3, -R18.reuse ;  /* 0x8000001203037221 */ /* 0x102fe20000000000 */
[--C-:B------:R-:W-:Y:S01]  /*0930*/  FADD R19, R19, -R18.reuse ;  /* 0x8000001213137221 */ /* 0x100fe20000000000 */
[----:B0-----:R-:W-:Y:S01]  /*0940*/  FADD R16, R16, -R18 ;  /* 0x8000001210107221 */ /* 0x001fe20000000000 */
[----:B------:R-:W-:Y:S01]  /*0950*/  FSEL R20, R20, RZ, P1 ;  /* 0x000000ff14147208 */ /* 0x000fe20000800000 */
[C---:B------:R-:W-:Y:S01]  /*0960*/  FMUL R5, R7.reuse, R5 ;  /* 0x0000000507057220 */ /* 0x040fe20000400000 */
[----:B------:R-:W-:Y:S01]  /*0970*/  FSEL R28, R28, RZ, P0 ;  /* 0x000000ff1c1c7208 */ /* 0x000fe20000000000 */
[-CC-:B------:R-:W-:Y:S01]  /*0980*/  FFMA R10, R10, R22.reuse, R17.reuse ;  /* 0x000000160a0a7223 */ /* 0x180fe20000000011 */
[--C-:B------:R-:W-:Y:S01]  /*0990*/  FFMA R4, R4, R22, R17.reuse ;  /* 0x0000001604047223 */ /* 0x100fe20000000011 */
[----:B------:R-:W-:Y:S01]  /*09a0*/  FSETP.GEU.AND P1, PT, R26, RZ, PT ;  /* 0x000000ff1a00720b */ /* 0x000fe20003f2e000 */
[C---:B------:R-:W-:Y:S01]  /*09b0*/  FMUL R13, R7.reuse, R13 ;  /* 0x0000000d070d7220 */ /* 0x040fe20000400000 */
[----:B------:R-:W-:Y:S01]  /*09c0*/  FSETP.GEU.AND P0, PT, R24, RZ, PT ;  /* 0x000000ff1800720b */ /* 0x000fe20003f0e000 */
[C---:B------:R-:W-:Y:S01]  /*09d0*/  FMUL R14, R7.reuse, R14 ;  /* 0x0000000e070e7220 */ /* 0x040fe20000400000 */
[C---:B------:R-:W-:Y:S01]  /*09e0*/  FMUL R18, R7.reuse, R11 ;  /* 0x0000000b07127220 */ /* 0x040fe20000400000 */
[C---:B------:R-:W-:Y:S01]  /*09f0*/  FMUL R12, R7.reuse, R12 ;  /* 0x0000000c070c7220 */ /* 0x040fe20000400000 */
[C---:B------:R-:W-:Y:S01]  /*0a00*/  FMUL R8, R7.reuse, R8 ;  /* 0x0000000807087220 */ /* 0x040fe20000400000 */
[C---:B------:R-:W-:Y:S01]  /*0a10*/  FMUL R25, R7.reuse, R25 ;  /* 0x0000001907197220 */ /* 0x040fe20000400000 */
[C---:B------:R-:W-:Y:S01]  /*0a20*/  FMUL R3, R7.reuse, R3 ;  /* 0x0000000307037220 */ /* 0x040fe20000400000 */
[C---:B------:R-:W-:Y:S01]  /*0a30*/  FMUL R19, R7.reuse, R19 ;  /* 0x0000001307137220 */ /* 0x040fe20000400000 */
[----:B------:R-:W-:Y:S01]  /*0a40*/  FMUL R16, R7, R16 ;  /* 0x0000001007107220 */ /* 0x000fe20000400000 */
[----:B------:R-:W-:Y:S01]  /*0a50*/  LEA.HI R7, R9, UR4, RZ, 0x1e ;  /* 0x0000000409077c11 */ /* 0x000fe2000f8ff0ff */
[-CC-:B------:R-:W-:Y:S01]  /*0a60*/  FFMA R5, R5, R22.reuse, R17.reuse ;  /* 0x0000001605057223 */ /* 0x180fe20000000011 */
[----:B------:R-:W-:Y:S01]  /*0a70*/  FSEL R26, R26, RZ, P1 ;  /* 0x000000ff1a1a7208 */ /* 0x000fe20000800000 */
[-CC-:B------:R-:W-:Y:S01]  /*0a80*/  FFMA R14, R14, R22.reuse, R17.reuse ;  /* 0x000000160e0e7223 */ /* 0x180fe20000000011 */
[----:B------:R-:W-:Y:S01]  /*0a90*/  FSEL R24, R24, RZ, P0 ;  /* 0x000000ff18187208 */ /* 0x000fe20000000000 */
[----:B------:R-:W-:Y:S01]  /*0aa0*/  FFMA R13, R13, R22, R17 ;  /* 0x000000160d0d7223 */ /* 0x000fe20000000011 */
[----:B------:R-:W-:-:S02]  /*0ab0*/  FSETP.GEU.AND P1, PT, R10, RZ, PT ;  /* 0x000000ff0a00720b */ /* 0x000fc40003f2e000 */
[----:B------:R-:W-:Y:S01]  /*0ac0*/  FSETP.GEU.AND P0, PT, R4, RZ, PT ;  /* 0x000000ff0400720b */ /* 0x000fe20003f0e000 */
[----:B------:R-:W-:Y:S01]  /*0ad0*/  IMAD R9, R9, 0x4, R7 ;  /* 0x0000000409097824 */ /* 0x000fe200078e0207 */
[----:B------:R-:W-:Y:S01]  /*0ae0*/  BAR.SYNC.DEFER_BLOCKING 0x0 ;  /* 0x0000000000007b1d */ /* 0x000fe20000010000 */
[----:B------:R-:W-:Y:S01]  /*0af0*/  FSETP.GEU.AND P2, PT, R5, RZ, PT ;  /* 0x000000ff0500720b */ /* 0x000fe20003f4e000 */
[-CC-:B------:R-:W-:Y:S01]  /*0b00*/  FFMA R18, R18, R22.reuse, R17.reuse ;  /* 0x0000001612127223 */ /* 0x180fe20000000011 */
[----:B------:R-:W-:Y:S01]  /*0b10*/  FSEL R10, R10, RZ, P1 ;  /* 0x000000ff0a0a7208 */ /* 0x000fe20000800000 */
[-CC-:B------:R-:W-:Y:S01]  /*0b20*/  FFMA R19, R19, R22.reuse, R17.reuse ;  /* 0x0000001613137223 */ /* 0x180fe20000000011 */
[----:B------:R-:W-:Y:S02]  /*0b30*/  FSEL R4, R4, RZ, P0 ;  /* 0x000000ff04047208 */ /* 0x000fe40000000000 */
[----:B------:R-:W-:Y:S02]  /*0b40*/  FSETP.GEU.AND P1, PT, R14, RZ, PT ;  /* 0x000000ff0e00720b */ /* 0x000fe40003f2e000 */
[----:B------:R-:W-:Y:S01]  /*0b50*/  FSETP.GEU.AND P0, PT, R13, RZ, PT ;  /* 0x000000ff0d00720b */ /* 0x000fe20003f0e000 */
[-CC-:B------:R-:W-:Y:S01]  /*0b60*/  FFMA R8, R8, R22.reuse, R17.reuse ;  /* 0x0000001608087223 */ /* 0x180fe20000000011 */
[-CC-:B------:R-:W-:Y:S01]  /*0b70*/  FFMA R12, R12, R22.reuse, R17.reuse ;  /* 0x000000160c0c7223 */ /* 0x180fe20000000011 */
[-CC-:B------:R-:W-:Y:S01]  /*0b80*/  FFMA R25, R25, R22.reuse, R17.reuse ;  /* 0x0000001619197223 */ /* 0x180fe20000000011 */
[-CC-:B------:R-:W-:Y:S01]  /*0b90*/  FFMA R3, R3, R22.reuse, R17.reuse ;  /* 0x0000001603037223 */ /* 0x180fe20000000011 */
[----:B------:R-:W-:Y:S01]  /*0ba0*/  FFMA R16, R16, R22, R17 ;  /* 0x0000001610107223 */ /* 0x000fe20000000011 */
[----:B------:R-:W-:-:S02]  /*0bb0*/  FSEL R22, R5, RZ, P2 ;  /* 0x000000ff05167208 */ /* 0x000fc40001000000 */
[----:B------:R-:W-:Y:S02]  /*0bc0*/  FSEL R14, R14, RZ, P1 ;  /* 0x000000ff0e0e7208 */ /* 0x000fe40000800000 */
[C---:B------:R-:W-:Y:S01]  /*0bd0*/  FSETP.GEU.AND P1, PT, R18.reuse, RZ, PT ;  /* 0x000000ff1200720b */ /* 0x040fe20003f2e000 */
[----:B------:R0:W-:Y:S03]  /*0be0*/  STS [R9+0x4], R20 ;  /* 0x0000041409007388 */ /* 0x0001e60000000800 */
[----:B------:R-:W-:Y:S01]  /*0bf0*/  FSEL R18, R18, RZ, P1 ;  /* 0x000000ff12127208 */ /* 0x000fe20000800000 */
[----:B------:R1:W-:Y:S01]  /*0c00*/  STS [R9+0x14], R22 ;  /* 0x0000141609007388 */ /* 0x0003e20000000800 */
[----:B0-----:R-:W-:Y:S02]  /*0c10*/  FSEL R20, R13, RZ, P0 ;  /* 0x000000ff0d147208 */ /* 0x001fe40000000000 */
[----:B------:R-:W-:-:S02]  /*0c20*/  FSETP.GEU.AND P0, PT, R19, RZ, PT ;  /* 0x000000ff1300720b */ /* 0x000fc40003f0e000 */
[----:B------:R-:W-:Y:S02]  /*0c30*/  FSETP.GEU.AND P1, PT, R3, RZ, PT ;  /* 0x000000ff0300720b */ /* 0x000fe40003f2e000 */
[----:B-1----:R-:W-:Y:S02]  /*0c40*/  FSEL R22, R19, RZ, P0 ;  /* 0x000000ff13167208 */ /* 0x002fe40000000000 */
[----:B------:R-:W-:Y:S01]  /*0c50*/  FSETP.GEU.AND P0, PT, R25, RZ, PT ;  /* 0x000000ff1900720b */ /* 0x000fe20003f0e000 */
[----:B------:R0:W-:Y:S01]  /*0c60*/  STS [R9+0x18], R10 ;  /* 0x0000180a09007388 */ /* 0x0001e20000000800 */
[----:B------:R-:W-:-:S03]  /*0c70*/  FSETP.GEU.AND P2, PT, R12, RZ, PT ;  /* 0x000000ff0c00720b */ /* 0x000fc60003f4e000 */
[----:B------:R1:W-:Y:S01]  /*0c80*/  STS [R9+0x1c], R4 ;  /* 0x00001c0409007388 */ /* 0x0003e20000000800 */
[----:B------:R-:W-:Y:S02]  /*0c90*/  FSEL R12, R12, RZ, P2 ;  /* 0x000000ff0c0c7208 */ /* 0x000fe40001000000 */
[----:B0-----:R-:W-:Y:S02]  /*0ca0*/  FSEL R10, R3, RZ, P1 ;  /* 0x000000ff030a7208 */ /* 0x001fe40000800000 */
[----:B------:R-:W-:Y:S02]  /*0cb0*/  FSETP.GEU.AND P1, PT, R8, RZ, PT ;  /* 0x000000ff0800720b */ /* 0x000fe40003f2e000 */
[----:B-1----:R-:W-:Y:S02]  /*0cc0*/  FSEL R4, R25, RZ, P0 ;  /* 0x000000ff19047208 */ /* 0x002fe40000000000 */
[----:B------:R-:W-:Y:S01]  /*0cd0*/  FSETP.GEU.AND P0, PT, R16, RZ, PT ;  /* 0x000000ff1000720b */ /* 0x000fe20003f0e000 */
[----:B------:R-:W-:Y:S01]  /*0ce0*/  IMAD.SHL.U32 R3, R6, 0x4, RZ ;  /* 0x0000000406037824 */ /* 0x000fe200078e00ff */
[----:B------:R-:W-:-:S02]  /*0cf0*/  FSEL R8, R8, RZ, P1 ;  /* 0x000000ff08087208 */ /* 0x000fc40000800000 */
[----:B------:R-:W-:Y:S01]  /*0d00*/  FSEL R16, R16, RZ, P0 ;  /* 0x000000ff10107208 */ /* 0x000fe20000000000 */
[----:B------:R-:W-:Y:S01]  /*0d10*/  STS [R9+0x8], R28 ;  /* 0x0000081c09007388 */ /* 0x000fe20000000800 */
[----:B------:R-:W-:-:S03]  /*0d20*/  LOP3.LUT R3, R3, 0x3fc, RZ, 0xc0, !PT ;  /* 0x000003fc03037812 */ /* 0x000fc600078ec0ff */
[----:B------:R-:W-:Y:S04]  /*0d30*/  STS [R9+0xc], R26 ;  /* 0x00000c1a09007388 */ /* 0x000fe80000000800 */
[----:B------:R-:W-:Y:S04]  /*0d40*/  STS [R9+0x10], R24 ;  /* 0x0000101809007388 */ /* 0x000fe80000000800 */
[----:B------:R-:W-:Y:S04]  /*0d50*/  STS [R9+0x20], R14 ;  /* 0x0000200e09007388 */ /* 0x000fe80000000800 */
[----:B------:R-:W-:Y:S04]  /*0d60*/  STS [R9+0x24], R20 ;  /* 0x0000241409007388 */ /* 0x000fe80000000800 */
[----:B------:R-:W-:Y:S04]  /*0d70*/  STS [R9+0x28], R12 ;  /* 0x0000280c09007388 */ /* 0x000fe80000000800 */
[----:B------:R-:W-:Y:S04]  /*0d80*/  STS [R9+0x2c], R18 ;  /* 0x00002c1209007388 */ /* 0x000fe80000000800 */
[----:B------:R-:W-:Y:S04]  /*0d90*/  STS [R9+0x38], R22 ;  /* 0x0000381609007388 */ /* 0x000fe80000000800 */
[----:B------:R-:W-:Y:S04]  /*0da0*/  STS [R9+0x34], R10 ;  /* 0x0000340a09007388 */ /* 0x000fe80000000800 */
[----:B------:R0:W-:Y:S04]  /*0db0*/  STS [R9+0x30], R4 ;  /* 0x0000300409007388 */ /* 0x0001e80000000800 */
[----:B------:R-:W-:Y:S04]  /*0dc0*/  STS [R9], R8 ;  /* 0x0000000809007388 */ /* 0x000fe80000000800 */
[----:B------:R-:W-:Y:S01]  /*0dd0*/  STS [R9+0x3c], R16 ;  /* 0x00003c1009007388 */ /* 0x000fe20000000800 */
[----:B------:R-:W-:-:S02]  /*0de0*/  LOP3.LUT R5, R3, 0x400, RZ, 0xfc, !PT ;  /* 0x0000040003057812 */ /* 0x000fc400078efcff */
[----:B------:R-:W-:Y:S02]  /*0df0*/  LOP3.LUT R7, R3, 0x800, RZ, 0xfc, !PT ;  /* 0x0000080003077812 */ /* 0x000fe400078efcff */
[----:B------:R-:W-:Y:S02]  /*0e00*/  SHF.R.U32.HI R5, RZ, 0x2, R5 ;  /* 0x00000002ff057819 */ /* 0x000fe40000011605 */
[----:B------:R-:W-:Y:S02]  /*0e10*/  SHF.R.U32.HI R11, RZ, 0x2, R7 ;  /* 0x00000002ff0b7819 */ /* 0x000fe40000011607 */
[----:B------:R-:W-:Y:S02]  /*0e20*/  LOP3.LUT R6, R6, 0xfc, RZ, 0xc0, !PT ;  /* 0x000000fc06067812 */ /* 0x000fe400078ec0ff */
[----:B------:R-:W-:Y:S02]  /*0e30*/  LOP3.LUT R7, R5, 0x1fc, RZ, 0xc0, !PT ;  /* 0x000001fc05077812 */ /* 0x000fe400078ec0ff */
[----:B------:R-:W-:-:S02]  /*0e40*/  LOP3.LUT R11, R11, 0x2fc, RZ, 0xc0, !PT ;  /* 0x000002fc0b0b7812 */ /* 0x000fc400078ec0ff */
[----:B------:R-:W-:Y:S01]  /*0e50*/  IADD3 R6, R6, UR4, RZ ;  /* 0x0000000406067c10 */ /* 0x000fe2000fffe0ff */
[----:B0-----:R-:W-:Y:S01]  /*0e60*/  VIADD R4, R7, UR4 ;  /* 0x0000000407047c36 */ /* 0x001fe20008000000 */
[----:B------:R-:W-:Y:S01]  /*0e70*/  SHF.R.S32.HI R5, RZ, 0x1f, R2 ;  /* 0x0000001fff057819 */ /* 0x000fe20000011402 */
[----:B------:R-:W-:Y:S02]  /*0e80*/  VIADD R10, R11, UR4 ;  /* 0x000000040b0a7c36 */ /* 0x000fe40008000000 */
[C---:B------:R-:W-:Y:S01]  /*0e90*/  IMAD R12, R3.reuse, 0x4, R6 ;  /* 0x00000004030c7824 */ /* 0x040fe200078e0206 */
[----:B------:R-:W-:Y:S01]  /*0ea0*/  BAR.SYNC.DEFER_BLOCKING 0x0 ;  /* 0x0000000000007b1d */ /* 0x000fe20000010000 */
[C---:B------:R-:W-:Y:S02]  /*0eb0*/  IMAD R20, R3.reuse, 0x4, R4 ;  /* 0x0000000403147824 */ /* 0x040fe400078e0204 */
[----:B------:R-:W-:Y:S01]  /*0ec0*/  IMAD R23, R3, 0x4, R10 ;  /* 0x0000000403177824 */ /* 0x000fe200078e020a */
[----:B------:R-:W-:-:S04]  /*0ed0*/  LEA.HI R14, R5, R2, RZ, 0x6 ;  /* 0x00000002050e7211 */ /* 0x000fc800078f30ff */
[----:B------:R-:W-:Y:S02]  /*0ee0*/  LOP3.LUT R13, R14, 0xfffc0, RZ, 0xc0, !PT ;  /* 0x000fffc00e0d7812 */ /* 0x000fe400078ec0ff */
[----:B------:R-:W-:-:S03]  /*0ef0*/  LOP3.LUT R22, R2, 0x40, RZ, 0xfc, !PT ;  /* 0x0000004002167812 */ /* 0x000fc600078efcff */
[C---:B------:R-:W-:Y:S01]  /*0f00*/  IMAD.IADD R0, R2.reuse, 0x1, -R13 ;  /* 0x0000000102007824 */ /* 0x040fe200078e0a0d */
[----:B------:R-:W-:Y:S04]  /*0f10*/  LDS R4, [R12] ;  /* 0x000000000c047984 */ /* 0x000fe80000000800 */
[----:B------:R-:W-:Y:S04]  /*0f20*/  LDS R5, [R12+0x4] ;  /* 0x000004000c057984 */ /* 0x000fe80000000800 */
[----:B------:R-:W-:Y:S04]  /*0f30*/  LDS R6, [R12+0x8] ;  /* 0x000008000c067984 */ /* 0x000fe80000000800 */
[----:B------:R0:W1:Y:S04]  /*0f40*/  LDS R7, [R12+0xc] ;  /* 0x00000c000c077984 */ /* 0x0000680000000800 */
[----:B------:R-:W-:Y:S04]  /*0f50*/  LDS R8, [R20+0x1000] ;  /* 0x0010000014087984 */ /* 0x000fe80000000800 */
[----:B------:R-:W-:Y:S01]  /*0f60*/  LDS R9, [R20+0x1004] ;  /* 0x0010040014097984 */ /* 0x000fe20000000800 */
[----:B0-----:R-:W0:Y:S03]  /*0f70*/  LDC.64 R12, c[0x0][0x238] ;  /* 0x00008e00ff0c7b82 */ /* 0x001e260000000a00 */
[----:B------:R-:W-:Y:S04]  /*0f80*/  LDS R10, [R20+0x1008] ;  /* 0x00100800140a7984 */ /* 0x000fe80000000800 */
[----:B------:R2:W3:Y:S04]  /*0f90*/  LDS R11, [R20+0x100c] ;  /* 0x00100c00140b7984 */ /* 0x0004e80000000800 */
[----:B------:R-:W-:Y:S04]  /*0fa0*/  LDS R16, [R23+0x2000] ;  /* 0x0020000017107984 */ /* 0x000fe80000000800 */
[----:B------:R-:W-:Y:S04]  /*0fb0*/  LDS R17, [R23+0x2004] ;  /* 0x0020040017117984 */ /* 0x000fe80000000800 */
[----:B------:R-:W-:Y:S04]  /*0fc0*/  LDS R18, [R23+0x2008] ;  /* 0x0020080017127984 */ /* 0x000fe80000000800 */
[----:B------:R4:W5:Y:S01]  /*0fd0*/  LDS R19, [R23+0x200c] ;  /* 0x00200c0017137984 */ /* 0x0009620000000800 */
[----:B--2---:R-:W-:-:S02]  /*0fe0*/  LOP3.LUT R20, R2, 0x80, RZ, 0xfc, !PT ;  /* 0x0000008002147812 */ /* 0x004fc400078efcff */
[----:B------:R-:W-:Y:S02]  /*0ff0*/  ISETP.GE.AND P1, PT, R22, 0x100, PT ;  /* 0x000001001600780c */ /* 0x000fe40003f26270 */
[C---:B------:R-:W-:Y:S01]  /*1000*/  LEA.HI R22, R15.reuse, R22, RZ, 0x6 ;  /* 0x000000160f167211 */ /* 0x040fe200078f30ff */
[----:B------:R-:W-:Y:S01]  /*1010*/  IMAD R0, R0, 0x1000, R21 ;  /* 0x0000100000007824 */ /* 0x000fe200078e0215 */
[----:B------:R-:W-:Y:S01]  /*1020*/  ISETP.GE.AND P2, PT, R20, 0x100, PT ;  /* 0x000001001400780c */ /* 0x000fe20003f46270 */
[----:B------:R-:W-:Y:S01]  /*1030*/  IMAD.SHL.U32 R14, R14, 0x4000, RZ ;  /* 0x000040000e0e7824 */ /* 0x000fe200078e00ff */
[----:B------:R-:W-:Y:S01]  /*1040*/  LEA.HI R20, R15, R20, RZ, 0x6 ;  /* 0x000000140f147211 */ /* 0x000fe200078f30ff */
[----:B------:R-:W-:Y:S01]  /*1050*/  IMAD.SHL.U32 R22, R22, 0x4000, RZ ;  /* 0x0000400016167824 */ /* 0x000fe200078e00ff */
[----:B------:R-:W-:Y:S02]  /*1060*/  LOP3.LUT R21, R3, 0xc00, RZ, 0xfc, !PT ;  /* 0x00000c0003157812 */ /* 0x000fe400078efcff */
[----:B------:R-:W-:-:S02]  /*1070*/  SHF.L.U32 R20, R20, 0xe, RZ ;  /* 0x0000000e14147819 */ /* 0x000fc400000006ff */
[C---:B------:R-:W-:Y:S02]  /*1080*/  ISETP.GE.AND P0, PT, R2.reuse, 0x100, PT ;  /* 0x000001000200780c */ /* 0x040fe40003f06270 */
[----:B------:R-:W-:Y:S02]  /*1090*/  SHF.R.U32.HI R24, RZ, 0x2, R21 ;  /* 0x00000002ff187819 */ /* 0x000fe40000011615 */
[----:B------:R-:W-:Y:S02]  /*10a0*/  LOP3.LUT R2, R2, 0xc0, RZ, 0xfc, !PT ;  /* 0x000000c002027812 */ /* 0x000fe400078efcff */
[----:B------:R-:W-:Y:S02]  /*10b0*/  LOP3.LUT R21, R14, 0xfff00000, RZ, 0xc0, !PT ;  /* 0xfff000000e157812 */ /* 0x000fe400078ec0ff */
[----:B----4-:R-:W-:Y:S02]  /*10c0*/  LOP3.LUT R23, R22, 0xfff00000, RZ, 0xc0, !PT ;  /* 0xfff0000016177812 */ /* 0x010fe400078ec0ff */
[----:B------:R-:W-:Y:S01]  /*10d0*/  LOP3.LUT R25, R20, 0xfff00000, RZ, 0xc0, !PT ;  /* 0xfff0000014197812 */ /* 0x000fe200078ec0ff */
[----:B------:R-:W-:Y:S01]  /*10e0*/  IMAD.IADD R21, R0, 0x1, R21 ;  /* 0x0000000100157824 */ /* 0x000fe200078e0215 */
[----:B------:R-:W-:Y:S01]  /*10f0*/  ISETP.GE.AND P3, PT, R2, 0x100, PT ;  /* 0x000001000200780c */ /* 0x000fe20003f66270 */
[----:B------:R-:W-:Y:S01]  /*1100*/  IMAD.IADD R23, R0, 0x1, R23 ;  /* 0x0000000100177824 */ /* 0x000fe200078e0217 */
[----:B------:R-:W-:Y:S01]  /*1110*/  LOP3.LUT R24, R24, 0x3fc, RZ, 0xc0, !PT ;  /* 0x000003fc18187812 */ /* 0x000fe200078ec0ff */
[----:B------:R-:W-:-:S02]  /*1120*/  IMAD.IADD R25, R0, 0x1, R25 ;  /* 0x0000000100197824 */ /* 0x000fc400078e0219 */
[----:B0-----:R-:W-:-:S04]  /*1130*/  IMAD.WIDE R20, R21, 0x4, R12 ;  /* 0x0000000415147825 */ /* 0x001fc800078e020c */
[----:B------:R-:W-:Y:S02]  /*1140*/  VIADD R14, R24, UR4 ;  /* 0x00000004180e7c36 */ /* 0x000fe40008000000 */
[--C-:B------:R-:W-:Y:S01]  /*1150*/  IMAD.WIDE R22, R23, 0x4, R12.reuse ;  /* 0x0000000417167825 */ /* 0x100fe200078e020c */
[----:B-1----:R0:W-:Y:S03]  /*1160*/  @!P0 STG.E.128 desc[UR6][R20.64], R4 ;  /* 0x0000000414008986 */ /* 0x0021e6000c101d06 */
[----:B------:R-:W-:Y:S01]  /*1170*/  IMAD.WIDE R24, R25, 0x4, R12 ;  /* 0x0000000419187825 */ /* 0x000fe200078e020c */
[----:B---3--:R0:W-:Y:S04]  /*1180*/  @!P1 STG.E.128 desc[UR6][R22.64], R8 ;  /* 0x0000000816009986 */ /* 0x0081e8000c101d06 */
[----:B-----5:R0:W-:Y:S01]  /*1190*/  @!P2 STG.E.128 desc[UR6][R24.64], R16 ;  /* 0x000000101800a986 */ /* 0x0201e2000c101d06 */
[----:B------:R-:W-:Y:S01]  /*11a0*/  IMAD R14, R3, 0x4, R14 ;  /* 0x00000004030e7824 */ /* 0x000fe200078e020e */
[----:B0-----:R-:W-:Y:S06]  /*11b0*/  @P3 EXIT ;  /* 0x000000000000394d */ /* 0x001fec0003800000 */
[----:B0-----:R-:W-:Y:S01]  /*11c0*/  LDS R4, [R14+0x3000] ;  /* 0x003000000e047984 */ /* 0x001fe20000000800 */
[----:B------:R-:W-:-:S03]  /*11d0*/  LEA.HI R2, R15, R2, RZ, 0x6 ;  /* 0x000000020f027211 */ /* 0x000fc600078f30ff */
[----:B------:R-:W-:Y:S02]  /*11e0*/  LDS R5, [R14+0x3004] ;  /* 0x003004000e057984 */ /* 0x000fe40000000800 */
[----:B------:R-:W-:Y:S02]  /*11f0*/  IMAD.SHL.U32 R2, R2, 0x4000, RZ ;  /* 0x0000400002027824 */ /* 0x000fe400078e00ff */
[----:B------:R-:W-:Y:S03]  /*1200*/  LDS R6, [R14+0x3008] ;  /* 0x003008000e067984 */ /* 0x000fe60000000800 */
[----:B------:R-:W-:Y:S01]  /*1210*/  LOP3.LUT R3, R2, 0xfff00000, RZ, 0xc0, !PT ;  /* 0xfff0000002037812 */ /* 0x000fe200078ec0ff */
[----:B------:R-:W0:Y:S04]  /*1220*/  LDS R7, [R14+0x300c] ;  /* 0x00300c000e077984 */ /* 0x000e280000000800 */
[----:B------:R-:W-:-:S04]  /*1230*/  IMAD.IADD R3, R0, 0x1, R3 ;  /* 0x0000000100037824 */ /* 0x000fc800078e0203 */
[----:B------:R-:W-:-:S05]  /*1240*/  IMAD.WIDE R12, R3, 0x4, R12 ;  /* 0x00000004030c7825 */ /* 0x000fca00078e020c */
[----:B0-----:R-:W-:Y:S01]  /*1250*/  STG.E.128 desc[UR6][R12.64], R4 ;  /* 0x000000040c007986 */ /* 0x001fe2000c101d06 */
[----:B------:R-:W-:Y:S05]  /*1260*/  EXIT ;  /* 0x000000000000794d */ /* 0x000fea0003800000 */
.L_x_0:
[----:B------:R-:W-:-:S00]  /*1270*/  BRA `(.L_x_0) ;  /* 0xfffffffc00fc7947 */ /* 0x000fc0000383ffff */
[----:B------:R-:W-:-:S00]  /*1280*/  NOP ;  /* 0x0000000000007918 */ /* 0x000fc00000000000 */
[----:B------:R-:W-:-:S00]  /*1290*/  NOP ;  /* 0x0000000000007918 */ /* 0x000fc00000000000 */
[----:B------:R-:W-:-:S00]  /*12a0*/  NOP ;  /* 0x0000000000007918 */ /* 0x000fc00000000000 */
[----:B------:R-:W-:-:S00]  /*12b0*/  NOP ;  /* 0x0000000000007918 */ /* 0x000fc00000000000 */
[----:B------:R-:W-:-:S00]  /*12c0*/  NOP ;  /* 0x0000000000007918 */ /* 0x000fc00000000000 */
[----:B------:R-:W-:-:S00]  /*12d0*/  NOP ;  /* 0x0000000000007918 */ /* 0x000fc00000000000 */
[----:B------:R-:W-:-:S00]  /*12e0*/  NOP ;  /* 0x0000000000007918 */ /* 0x000fc00000000000 */
[----:B------:R-:W-:-:S00]  /*12f0*/  NOP ;  /* 0x0000000000007918 */ /* 0x000fc00000000000 */
.L_x_1:


//--------------------- .nv.global.init           --------------------------
	.section	.nv.global.init,"aw",@progbits
.nv.global.init:
	.type		_$_str,@object
	.size		_$_str,(_$_str_$_2 - _$_str)
_$_str:
        /*0000*/ 	.byte	0x5f, 0x5f, 0x43, 0x55, 0x44, 0x41, 0x5f, 0x46, 0x54, 0x5a, 0x00
	.type		_$_str_$_2,@object
	.size		_$_str_$_2,(.L_1 - _$_str_$_2)
_$_str_$_2:
        /*000b*/ 	.byte	0x5f, 0x5f, 0x43, 0x55, 0x44, 0x41, 0x5f, 0x50, 0x52, 0x45, 0x43, 0x5f, 0x53, 0x51, 0x52, 0x54
        /*001b*/ 	.byte	0x00
.L_1:


//--------------------- .nv.shared.triton_poi_fused__native_batch_norm_legit_no_training_relu_11 --------------------------
	.section	.nv.shared.triton_poi_fused__native_batch_norm_legit_no_training_relu_11,"aw",@nobits
	.sectionflags	@""
	.align	16
	.zero		1024


//--------------------- .nv.constant0.triton_poi_fused__native_batch_norm_legit_no_training_relu_11 --------------------------
	.section	.nv.constant0.triton_poi_fused__native_batch_norm_legit_no_training_relu_11,"a",@progbits
	.sectionflags	@""
	.align	4
.nv.constant0.triton_poi_fused__native_batch_norm_legit_no_training_relu_11:
	.zero		584
